







.version 7.1
.target sm_52
.address_size 64





.visible .entry _Z14dynproc_kerneliPiS_S_iiii(
.param .u32 _Z14dynproc_kerneliPiS_S_iiii_param_0,
.param .u64 _Z14dynproc_kerneliPiS_S_iiii_param_1,
.param .u64 _Z14dynproc_kerneliPiS_S_iiii_param_2,
.param .u64 _Z14dynproc_kerneliPiS_S_iiii_param_3,
.param .u32 _Z14dynproc_kerneliPiS_S_iiii_param_4,
.param .u32 _Z14dynproc_kerneliPiS_S_iiii_param_5,
.param .u32 _Z14dynproc_kerneliPiS_S_iiii_param_6,
.param .u32 _Z14dynproc_kerneliPiS_S_iiii_param_7
)
{
.reg .pred %p<19>;
.reg .b16 %rs<9>;
.reg .b32 %r<122>;
.reg .b64 %rd<13>;

	.shared .align 4 .b8 _ZZ14dynproc_kerneliPiS_S_iiiiE4prev[1024];

	.shared .align 4 .b8 _ZZ14dynproc_kerneliPiS_S_iiiiE6result[1024];

ld.param.u32 %r11, [_Z14dynproc_kerneliPiS_S_iiii_param_0];
ld.param.u64 %rd1, [_Z14dynproc_kerneliPiS_S_iiii_param_1];
ld.param.u64 %rd2, [_Z14dynproc_kerneliPiS_S_iiii_param_2];
ld.param.u64 %rd3, [_Z14dynproc_kerneliPiS_S_iiii_param_3];
ld.param.u32 %r12, [_Z14dynproc_kerneliPiS_S_iiii_param_4];
ld.param.u32 %r13, [_Z14dynproc_kerneliPiS_S_iiii_param_6];
ld.param.u32 %r14, [_Z14dynproc_kerneliPiS_S_iiii_param_7];
mov.u32 %r15, %ctaid.x;
shl.b32 %r16, %r11, 1;
mov.u32 %r17, 256;
sub.s32 %r18, %r17, %r16;
mul.lo.s32 %r19, %r15, %r18;
sub.s32 %r20, %r19, %r14;
shr.s32 %r21, %r20, 31;
mov.u32 %r22, %tid.x;
add.s32 %r23, %r20, %r22;
neg.s32 %r24, %r20;
and.b32 %r25, %r21, %r24;
add.s32 %r26, %r12, -1;
add.s32 %r27, %r22, -1;
max.s32 %r1, %r25, %r27;
setp.gt.s32	%p1, %r23, -1;
setp.le.s32	%p2, %r23, %r26;
and.pred %p3, %p1, %p2;
@!%p3 bra BB0_2;
bra.uni BB0_1;

BB0_1:
cvta.to.global.u64 %rd4, %rd2;
mul.wide.s32 %rd5, %r23, 4;
add.s64 %rd6, %rd4, %rd5;
ld.global.u32 %r36, [%rd6];
shl.b32 %r37, %r22, 2;
mov.u32 %r38, _ZZ14dynproc_kerneliPiS_S_iiiiE4prev;
add.s32 %r39, %r38, %r37;
st.shared.u32 [%r39], %r36;

BB0_2:
bar.sync 0;
setp.lt.s32	%p4, %r11, 1;
@%p4 bra BB0_10;

shl.b32 %r41, %r1, 2;
mov.u32 %r42, _ZZ14dynproc_kerneliPiS_S_iiiiE4prev;
add.s32 %r2, %r42, %r41;
mov.u32 %r45, 1;
sub.s32 %r120, %r45, %r11;
mad.lo.s32 %r46, %r13, %r12, %r22;
mad.lo.s32 %r50, %r15, %r18, %r46;
sub.s32 %r119, %r50, %r14;
mov.u32 %r121, 0;
cvta.to.global.u64 %rd7, %rd1;

BB0_4:
mov.u32 %r52, 254;
sub.s32 %r53, %r52, %r121;
setp.le.s32	%p5, %r22, %r53;
add.s32 %r121, %r121, 1;
setp.ge.s32	%p6, %r22, %r121;
and.pred %p7, %p5, %p6;
add.s32 %r61, %r20, 255;
setp.gt.s32	%p8, %r61, %r26;
mov.u32 %r63, -255;
sub.s32 %r64, %r63, %r20;
add.s32 %r65, %r12, %r64;
add.s32 %r66, %r65, 254;
selp.b32	%r67, %r66, 255, %p8;
setp.le.s32	%p9, %r22, %r67;
setp.ge.s32	%p10, %r22, %r25;
and.pred %p11, %p9, %p10;
and.pred %p12, %p7, %p11;
mov.u16 %rs8, 0;
@!%p12 bra BB0_6;
bra.uni BB0_5;

BB0_5:
ld.shared.u32 %r70, [%r2];
shl.b32 %r72, %r22, 2;
add.s32 %r74, %r42, %r72;
setp.lt.s32	%p14, %r22, %r67;
add.s32 %r88, %r22, 1;
selp.b32	%r89, %r88, %r67, %p14;
shl.b32 %r90, %r89, 2;
add.s32 %r91, %r42, %r90;
ld.shared.u32 %r92, [%r74];
min.s32 %r93, %r92, %r70;
ld.shared.u32 %r94, [%r91];
min.s32 %r95, %r94, %r93;
mul.wide.s32 %rd8, %r119, 4;
add.s64 %rd9, %rd7, %rd8;
ld.global.u32 %r96, [%rd9];
add.s32 %r97, %r95, %r96;
mov.u32 %r98, _ZZ14dynproc_kerneliPiS_S_iiiiE6result;
add.s32 %r99, %r98, %r72;
st.shared.u32 [%r99], %r97;
mov.u16 %rs8, 1;

BB0_6:
bar.sync 0;
setp.eq.s32	%p15, %r120, 0;
@%p15 bra BB0_10;

setp.eq.s16	%p16, %rs8, 0;
@%p16 bra BB0_9;

shl.b32 %r101, %r22, 2;
mov.u32 %r102, _ZZ14dynproc_kerneliPiS_S_iiiiE6result;
add.s32 %r103, %r102, %r101;
ld.shared.u32 %r104, [%r103];
add.s32 %r106, %r42, %r101;
st.shared.u32 [%r106], %r104;

BB0_9:
bar.sync 0;
add.s32 %r120, %r120, 1;
add.s32 %r119, %r119, %r12;
setp.lt.s32	%p17, %r121, %r11;
@%p17 bra BB0_4;

BB0_10:
and.b16 %rs6, %rs8, 255;
setp.eq.s16	%p18, %rs6, 0;
@%p18 bra BB0_12;

shl.b32 %r108, %r22, 2;
mov.u32 %r109, _ZZ14dynproc_kerneliPiS_S_iiiiE6result;
add.s32 %r110, %r109, %r108;
ld.shared.u32 %r111, [%r110];
cvta.to.global.u64 %rd10, %rd3;
mul.wide.s32 %rd11, %r23, 4;
add.s64 %rd12, %rd10, %rd11;
st.global.u32 [%rd12], %r111;

BB0_12:
ret;
}




// ===== COMPILED SASS (sm_100) =====

	.target	sm_100

	.elftype	@"ET_EXEC"


//--------------------- .note.nv.tkinfo           --------------------------
	.section	.note.nv.tkinfo,"",@"SHT_NOTE"
	.sectionflags	@"SHF_NOTE_NV_TKINFO"
	.tkinfo
        /*0018*/ 	.word	0x00000002
        /*0030*/ 	.string	""
        /*0030*/ 	.string	"ptxas"
        /*0030*/ 	.string	"Cuda compilation tools, release 13.0, V13.0.88"
        /*0030*/ 	.string	"Build cuda_13.0.r13.0/compiler.36424714_0"
        /*0030*/ 	.string	"-arch sm_100 "



//--------------------- .note.nv.cuinfo           --------------------------
	.section	.note.nv.cuinfo,"",@"SHT_NOTE"
	.sectionflags	@"SHF_NOTE_NV_CUINFO"
        /*0018*/ 	.short	0x0002
        /*001a*/ 	.short	0x0034
        /*001c*/ 	.short	0x0082
	.zero		2


//--------------------- .nv.info                  --------------------------
	.section	.nv.info,"",@"SHT_CUDA_INFO"
	.align	4


	//----- nvinfo : EIATTR_REGCOUNT
	.align		4
        /*0000*/ 	.byte	0x04, 0x2f
        /*0002*/ 	.short	(.L_1 - .L_0)
	.align		4
.L_0:
        /*0004*/ 	.word	index@(_Z14dynproc_kerneliPiS_S_iiii)
        /*0008*/ 	.word	0x00000010


	//----- nvinfo : EIATTR_FRAME_SIZE
	.align		4
.L_1:
        /*000c*/ 	.byte	0x04, 0x11
        /*000e*/ 	.short	(.L_3 - .L_2)
	.align		4
.L_2:
        /*0010*/ 	.word	index@(_Z14dynproc_kerneliPiS_S_iiii)
        /*0014*/ 	.word	0x00000000


	//----- nvinfo : EIATTR_MIN_STACK_SIZE
	.align		4
.L_3:
        /*0018*/ 	.byte	0x04, 0x12
        /*001a*/ 	.short	(.L_5 - .L_4)
	.align		4
.L_4:
        /*001c*/ 	.word	index@(_Z14dynproc_kerneliPiS_S_iiii)
        /*0020*/ 	.word	0x00000000
.L_5:


//--------------------- .nv.compat                --------------------------
	.section	.nv.compat,"",@"SHT_CUDA_COMPAT_INFO"
	.align	4
        /*0000*/ 	.byte	0x02, 0x09, 0x00, 0x00, 0x02, 0x02, 0x01, 0x00, 0x02, 0x05, 0x05, 0x00, 0x03, 0x07, 0x01, 0x01
        /*0010*/ 	.byte	0x02, 0x03, 0x00, 0x00, 0x02, 0x06, 0x01, 0x00, 0x04, 0x0b, 0x08, 0x00, 0x09, 0x00, 0x00, 0x00
        /*0020*/ 	.byte	0x00, 0x00, 0x00, 0x00


//--------------------- .nv.info._Z14dynproc_kerneliPiS_S_iiii --------------------------
	.section	.nv.info._Z14dynproc_kerneliPiS_S_iiii,"",@"SHT_CUDA_INFO"
	.sectionflags	@""
	.align	4


	//----- nvinfo : EIATTR_CUDA_API_VERSION
	.align		4
        /*0000*/ 	.byte	0x04, 0x37
        /*0002*/ 	.short	(.L_7 - .L_6)
.L_6:
        /*0004*/ 	.word	0x00000082


	//----- nvinfo : EIATTR_KPARAM_INFO
	.align		4
.L_7:
        /*0008*/ 	.byte	0x04, 0x17
        /*000a*/ 	.short	(.L_9 - .L_8)
.L_8:
        /*000c*/ 	.word	0x00000000
        /*0010*/ 	.short	0x0007
        /*0012*/ 	.short	0x002c
        /*0014*/ 	.byte	0x00, 0xf0, 0x11, 0x00


	//----- nvinfo : EIATTR_KPARAM_INFO
	.align		4
.L_9:
        /*0018*/ 	.byte	0x04, 0x17
        /*001a*/ 	.short	(.L_11 - .L_10)
.L_10:
        /*001c*/ 	.word	0x00000000
        /*0020*/ 	.short	0x0006
        /*0022*/ 	.short	0x0028
        /*0024*/ 	.byte	0x00, 0xf0, 0x11, 0x00


	//----- nvinfo : EIATTR_KPARAM_INFO
	.align		4
.L_11:
        /*0028*/ 	.byte	0x04, 0x17
        /*002a*/ 	.short	(.L_13 - .L_12)
.L_12:
        /*002c*/ 	.word	0x00000000
        /*0030*/ 	.short	0x0005
        /*0032*/ 	.short	0x0024
        /*0034*/ 	.byte	0x00, 0xf0, 0x11, 0x00


	//----- nvinfo : EIATTR_KPARAM_INFO
	.align		4
.L_13:
        /*0038*/ 	.byte	0x04, 0x17
        /*003a*/ 	.short	(.L_15 - .L_14)
.L_14:
        /*003c*/ 	.word	0x00000000
        /*0040*/ 	.short	0x0004
        /*0042*/ 	.short	0x0020
        /*0044*/ 	.byte	0x00, 0xf0, 0x11, 0x00


	//----- nvinfo : EIATTR_KPARAM_INFO
	.align		4
.L_15:
        /*0048*/ 	.byte	0x04, 0x17
        /*004a*/ 	.short	(.L_17 - .L_16)
.L_16:
        /*004c*/ 	.word	0x00000000
        /*0050*/ 	.short	0x0003
        /*0052*/ 	.short	0x0018
        /*0054*/ 	.byte	0x00, 0xf0, 0x21, 0x00


	//----- nvinfo : EIATTR_KPARAM_INFO
	.align		4
.L_17:
        /*0058*/ 	.byte	0x04, 0x17
        /*005a*/ 	.short	(.L_19 - .L_18)
.L_18:
        /*005c*/ 	.word	0x00000000
        /*0060*/ 	.short	0x0002
        /*0062*/ 	.short	0x0010
        /*0064*/ 	.byte	0x00, 0xf0, 0x21, 0x00


	//----- nvinfo : EIATTR_KPARAM_INFO
	.align		4
.L_19:
        /*0068*/ 	.byte	0x04, 0x17
        /*006a*/ 	.short	(.L_21 - .L_20)
.L_20:
        /*006c*/ 	.word	0x00000000
        /*0070*/ 	.short	0x0001
        /*0072*/ 	.short	0x0008
        /*0074*/ 	.byte	0x00, 0xf0, 0x21, 0x00


	//----- nvinfo : EIATTR_KPARAM_INFO
	.align		4
.L_21:
        /*0078*/ 	.byte	0x04, 0x17
        /*007a*/ 	.short	(.L_23 - .L_22)
.L_22:
        /*007c*/ 	.word	0x00000000
        /*0080*/ 	.short	0x0000
        /*0082*/ 	.short	0x0000
        /*0084*/ 	.byte	0x00, 0xf0, 0x11, 0x00


	//----- nvinfo : EIATTR_SPARSE_MMA_MASK
	.align		4
.L_23:
        /*0088*/ 	.byte	0x03, 0x50
        /*008a*/ 	.short	0x0000


	//----- nvinfo : EIATTR_MAXREG_COUNT
	.align		4
        /*008c*/ 	.byte	0x03, 0x1b
        /*008e*/ 	.short	0x00ff


	//----- nvinfo : EIATTR_NUM_BARRIERS
	.align		4
        /*0090*/ 	.byte	0x02, 0x4c
        /*0092*/ 	.byte	0x01
	.zero		1


	//----- nvinfo : EIATTR_MERCURY_ISA_VERSION
	.align		4
        /*0094*/ 	.byte	0x03, 0x5f
        /*0096*/ 	.short	0x0101


	//----- nvinfo : EIATTR_VRC_CTA_INIT_COUNT
	.align		4
        /*0098*/ 	.byte	0x02, 0x4a
	.zero		1
	.zero		1


	//----- nvinfo : EIATTR_EXIT_INSTR_OFFSETS
	.align		4
        /*009c*/ 	.byte	0x04, 0x1c
        /*009e*/ 	.short	(.L_25 - .L_24)


	//   ....[0]....
.L_24:
        /*00a0*/ 	.word	0x000005f0


	//   ....[1]....
        /*00a4*/ 	.word	0x00000690


	//----- nvinfo : EIATTR_CBANK_PARAM_SIZE
	.align		4
.L_25:
        /*00a8*/ 	.byte	0x03, 0x19
        /*00aa*/ 	.short	0x0030


	//----- nvinfo : EIATTR_PARAM_CBANK
	.align		4
        /*00ac*/ 	.byte	0x04, 0x0a
        /*00ae*/ 	.short	(.L_27 - .L_26)
	.align		4
.L_26:
        /*00b0*/ 	.word	index@(.nv.constant0._Z14dynproc_kerneliPiS_S_iiii)
        /*00b4*/ 	.short	0x0380
        /*00b6*/ 	.short	0x0030


	//----- nvinfo : EIATTR_SW_WAR
	.align		4
.L_27:
        /*00b8*/ 	.byte	0x04, 0x36
        /*00ba*/ 	.short	(.L_29 - .L_28)
.L_28:
        /*00bc*/ 	.word	0x00000008
.L_29:


//--------------------- .nv.callgraph             --------------------------
	.section	.nv.callgraph,"",@"SHT_CUDA_CALLGRAPH"
	.align	4
	.sectionentsize	8
	.align		4
        /*0000*/ 	.word	0x00000000
	.align		4
        /*0004*/ 	.word	0xffffffff
	.align		4
        /*0008*/ 	.word	0x00000000
	.align		4
        /*000c*/ 	.word	0xfffffffe
	.align		4
        /*0010*/ 	.word	0x00000000
	.align		4
        /*0014*/ 	.word	0xfffffffd
	.align		4
        /*0018*/ 	.word	0x00000000
	.align		4
        /*001c*/ 	.word	0xfffffffc


//--------------------- .text._Z14dynproc_kerneliPiS_S_iiii --------------------------
	.section	.text._Z14dynproc_kerneliPiS_S_iiii,"ax",@progbits
	.align	128
        .global         _Z14dynproc_kerneliPiS_S_iiii
        .type           _Z14dynproc_kerneliPiS_S_iiii,@function
        .size           _Z14dynproc_kerneliPiS_S_iiii,(.L_x_3 - _Z14dynproc_kerneliPiS_S_iiii)
        .other          _Z14dynproc_kerneliPiS_S_iiii,@"STO_CUDA_ENTRY STV_DEFAULT"
_Z14dynproc_kerneliPiS_S_iiii:
.text._Z14dynproc_kerneliPiS_S_iiii:
[----:B------:R-:W-:Y:S01]  /*0000*/  LDC R1, c[0x0][0x37c] ;  /* 0x0000df00ff017b82 */ /* 0x000fe20000000800 */
[----:B------:R-:W0:Y:S01]  /*0010*/  LDCU UR5, c[0x0][0x380] ;  /* 0x00007000ff0577ac */ /* 0x000e220008000800 */
[----:B------:R-:W1:Y:S06]  /*0020*/  S2R R2, SR_TID.X ;  /* 0x0000000000027919 */ /* 0x000e6c0000002100 */
[----:B------:R-:W2:Y:S01]  /*0030*/  S2UR UR7, SR_CTAID.X ;  /* 0x00000000000779c3 */ /* 0x000ea20000002500 */
[----:B------:R-:W3:Y:S07]  /*0040*/  LDCU.64 UR8, c[0x0][0x358] ;  /* 0x00006b00ff0877ac */ /* 0x000eee0008000a00 */
[----:B------:R-:W2:Y:S08]  /*0050*/  LDC R13, c[0x0][0x3ac] ;  /* 0x0000eb00ff0d7b82 */ /* 0x000eb00000000800 */
[----:B------:R-:W4:Y:S01]  /*0060*/  LDC R10, c[0x0][0x3a0] ;  /* 0x0000e800ff0a7b82 */ /* 0x000f220000000800 */
[----:B0-----:R-:W-:-:S05]  /*0070*/  IMAD R6, RZ, RZ, -UR5 ;  /* 0x80000005ff067e24 */ /* 0x001fca000f8e02ff */
[----:B------:R-:W-:-:S05]  /*0080*/  LEA R6, R6, 0x100, 0x1 ;  /* 0x0000010006067811 */ /* 0x000fca00078e08ff */
[----:B--2---:R-:W-:-:S04]  /*0090*/  IMAD R3, R6, UR7, -R13 ;  /* 0x0000000706037c24 */ /* 0x004fc8000f8e0a0d */
[----:B-1----:R-:W-:Y:S02]  /*00a0*/  IMAD.IADD R0, R3, 0x1, R2 ;  /* 0x0000000103007824 */ /* 0x002fe400078e0202 */
[----:B----4-:R-:W-:-:S05]  /*00b0*/  VIADD R9, R10, 0xffffffff ;  /* 0xffffffff0a097836 */ /* 0x010fca0000000000 */
[----:B------:R-:W-:-:S04]  /*00c0*/  ISETP.GT.AND P0, PT, R0, R9, PT ;  /* 0x000000090000720c */ /* 0x000fc80003f04270 */
[----:B------:R-:W-:-:S13]  /*00d0*/  ISETP.GT.AND P0, PT, R0, -0x1, !P0 ;  /* 0xffffffff0000780c */ /* 0x000fda0004704270 */
[----:B------:R-:W0:Y:S02]  /*00e0*/  @P0 LDC.64 R4, c[0x0][0x390] ;  /* 0x0000e400ff040b82 */ /* 0x000e240000000a00 */
[----:B0-----:R-:W-:-:S06]  /*00f0*/  @P0 IMAD.WIDE R4, R0, 0x4, R4 ;  /* 0x0000000400040825 */ /* 0x001fcc00078e0204 */
[----:B---3--:R-:W2:Y:S01]  /*0100*/  @P0 LDG.E R4, desc[UR8][R4.64] ;  /* 0x0000000804040981 */ /* 0x008ea2000c1e1900 */
[----:B------:R-:W-:Y:S01]  /*0110*/  @P0 MOV R7, 0x400 ;  /* 0x0000040000070802 */ /* 0x000fe20000000f00 */
[----:B------:R-:W-:Y:S01]  /*0120*/  UISETP.GE.AND UP0, UPT, UR5, 0x1, UPT ;  /* 0x000000010500788c */ /* 0x000fe2000bf06270 */
[----:B------:R-:W0:Y:S02]  /*0130*/  @P0 S2R R8, SR_CgaCtaId ;  /* 0x0000000000080919 */ /* 0x000e240000008800 */
[----:B0-----:R-:W-:Y:S01]  /*0140*/  @P0 LEA R7, R8, R7, 0x18 ;  /* 0x0000000708070211 */ /* 0x001fe200078ec0ff */
[----:B------:R-:W-:-:S04]  /*0150*/  IMAD.MOV R8, RZ, RZ, -R3 ;  /* 0x000000ffff087224 */ /* 0x000fc800078e0a03 */
[----:B------:R-:W-:Y:S01]  /*0160*/  @P0 IMAD R11, R2, 0x4, R7 ;  /* 0x00000004020b0824 */ /* 0x000fe200078e0207 */
[----:B------:R-:W-:-:S04]  /*0170*/  SHF.R.S32.HI R7, RZ, 0x1f, R3 ;  /* 0x0000001fff077819 */ /* 0x000fc80000011403 */
[----:B------:R-:W-:Y:S01]  /*0180*/  LOP3.LUT R7, R7, R8, RZ, 0xc0, !PT ;  /* 0x0000000807077212 */ /* 0x000fe200078ec0ff */
[----:B--2---:R0:W-:Y:S01]  /*0190*/  @P0 STS [R11], R4 ;  /* 0x000000040b000388 */ /* 0x0041e20000000800 */
[----:B------:R-:W-:Y:S06]  /*01a0*/  BAR.SYNC.DEFER_BLOCKING 0x0 ;  /* 0x0000000000007b1d */ /* 0x000fec0000010000 */
[----:B------:R-:W-:Y:S05]  /*01b0*/  BRA.U !UP0, `(.L_x_0) ;  /* 0x0000000508087547 */ /* 0x000fea000b800000 */
[----:B------:R-:W1:Y:S01]  /*01c0*/  S2UR UR6, SR_CgaCtaId ;  /* 0x00000000000679c3 */ /* 0x000e620000008800 */
[----:B------:R-:W2:Y:S01]  /*01d0*/  LDCU UR4, c[0x0][0x3a8] ;  /* 0x00007500ff0477ac */ /* 0x000ea20008000800 */
[----:B0-----:R-:W-:Y:S01]  /*01e0*/  VIADD R4, R3, 0xff ;  /* 0x000000ff03047836 */ /* 0x001fe20000000000 */
[----:B------:R-:W-:Y:S02]  /*01f0*/  IADD3 R3, PT, PT, R10, -0xff, -R3 ;  /* 0xffffff010a037810 */ /* 0x000fe40007ffe803 */
[----:B------:R-:W-:Y:S01]  /*0200*/  ISETP.GE.AND P0, PT, R2, R7, PT ;  /* 0x000000070200720c */ /* 0x000fe20003f06270 */
[----:B------:R-:W0:Y:S01]  /*0210*/  LDCU UR10, c[0x0][0x3a0] ;  /* 0x00007400ff0a77ac */ /* 0x000e220008000800 */
[----:B------:R-:W-:Y:S01]  /*0220*/  ISETP.GT.AND P1, PT, R4, R9, PT ;  /* 0x000000090400720c */ /* 0x000fe20003f24270 */
[----:B------:R-:W-:Y:S01]  /*0230*/  VIADD R3, R3, 0xfe ;  /* 0x000000fe03037836 */ /* 0x000fe20000000000 */
[----:B------:R-:W3:Y:S04]  /*0240*/  LDCU UR11, c[0x0][0x380] ;  /* 0x00007000ff0b77ac */ /* 0x000ee80008000800 */
[----:B------:R-:W-:Y:S01]  /*0250*/  SEL R3, R3, 0xff, P1 ;  /* 0x000000ff03037807 */ /* 0x000fe20000800000 */
[----:B------:R-:W-:-:S03]  /*0260*/  UIADD3 UR5, UPT, UPT, -UR5, 0x1, URZ ;  /* 0x0000000105057890 */ /* 0x000fc6000fffe1ff */
[----:B------:R-:W-:Y:S01]  /*0270*/  ISETP.LE.AND P0, PT, R2, R3, P0 ;  /* 0x000000030200720c */ /* 0x000fe20000703270 */
[----:B--2---:R-:W-:Y:S01]  /*0280*/  IMAD R5, R10, UR4, R2 ;  /* 0x000000040a057c24 */ /* 0x004fe2000f8e0202 */
[----:B------:R-:W-:-:S03]  /*0290*/  UMOV UR4, 0x400 ;  /* 0x0000040000047882 */ /* 0x000fc60000000000 */
[----:B------:R-:W-:Y:S01]  /*02a0*/  IMAD R4, R6, UR7, R5 ;  /* 0x0000000706047c24 */ /* 0x000fe2000f8e0205 */
[----:B-1----:R-:W-:Y:S01]  /*02b0*/  ULEA UR7, UR6, UR4, 0x18 ;  /* 0x0000000406077291 */ /* 0x002fe2000f8ec0ff */
[----:B------:R-:W-:Y:S02]  /*02c0*/  VIADDMNMX R5, R2, 0xffffffff, R7, !PT ;  /* 0xffffffff02057846 */ /* 0x000fe40007800107 */
[----:B------:R-:W-:Y:S01]  /*02d0*/  IMAD.IADD R4, R4, 0x1, -R13 ;  /* 0x0000000104047824 */ /* 0x000fe200078e0a0d */
[----:B------:R-:W-:Y:S02]  /*02e0*/  UMOV UR4, URZ ;  /* 0x000000ff00047c82 */ /* 0x000fe40008000000 */
[----:B0--3--:R-:W-:-:S07]  /*02f0*/  LEA R5, R5, UR7, 0x2 ;  /* 0x0000000705057c11 */ /* 0x009fce000f8e10ff */
.L_x_1:
[----:B------:R-:W-:Y:S02]  /*0300*/  UIADD3 UR6, UPT, UPT, UR4, 0x1, URZ ;  /* 0x0000000104067890 */ /* 0x000fe4000fffe0ff */
[----:B------:R-:W-:-:S04]  /*0310*/  UIADD3 UR4, UPT, UPT, -UR4, 0xfe, URZ ;  /* 0x000000fe04047890 */ /* 0x000fc8000fffe1ff */
[----:B------:R-:W-:-:S04]  /*0320*/  ISETP.GE.AND P1, PT, R2, UR6, PT ;  /* 0x0000000602007c0c */ /* 0x000fc8000bf26270 */
[----:B------:R-:W-:-:S04]  /*0330*/  ISETP.LE.AND P1, PT, R2, UR4, P1 ;  /* 0x0000000402007c0c */ /* 0x000fc80008f23270 */
[----:B------:R-:W-:-:S13]  /*0340*/  PLOP3.LUT P1, PT, P1, P0, PT, 0x80, 0x8 ;  /* 0x000000000008781c */ /* 0x000fda0000f21070 */
[----:B--2---:R-:W0:Y:S02]  /*0350*/  @P1 LDC.64 R6, c[0x0][0x388] ;  /* 0x0000e200ff061b82 */ /* 0x004e240000000a00 */
[----:B0-----:R-:W-:-:S06]  /*0360*/  @P1 IMAD.WIDE R6, R4, 0x4, R6 ;  /* 0x0000000404061825 */ /* 0x001fcc00078e0206 */
[----:B------:R0:W2:Y:S01]  /*0370*/  @P1 LDG.E R7, desc[UR8][R6.64] ;  /* 0x0000000806071981 */ /* 0x0000a2000c1e1900 */
[C---:B------:R-:W-:Y:S01]  /*0380*/  @P1 VIADD R8, R2.reuse, 0x1 ;  /* 0x0000000102081836 */ /* 0x040fe20000000000 */
[CC--:B------:R-:W-:Y:S01]  /*0390*/  @P1 ISETP.GE.AND P2, PT, R2.reuse, R3.reuse, PT ;  /* 0x000000030200120c */ /* 0x0c0fe20003f46270 */
[----:B------:R-:W-:Y:S01]  /*03a0*/  UISETP.NE.AND UP0, UPT, UR5, URZ, UPT ;  /* 0x000000ff0500728c */ /* 0x000fe2000bf05270 */
[----:B------:R-:W-:Y:S01]  /*03b0*/  @P1 LEA R11, R2, UR7, 0x2 ;  /* 0x00000007020b1c11 */ /* 0x000fe2000f8e10ff */
[----:B------:R-:W1:Y:S01]  /*03c0*/  @P1 S2R R13, SR_CgaCtaId ;  /* 0x00000000000d1919 */ /* 0x000e620000008800 */
[----:B------:R-:W-:Y:S02]  /*03d0*/  @P1 SEL R8, R8, R3, !P2 ;  /* 0x0000000308081207 */ /* 0x000fe40005000000 */
[----:B------:R-:W-:Y:S02]  /*03e0*/  @P1 MOV R10, 0x400 ;  /* 0x00000400000a1802 */ /* 0x000fe40000000f00 */
[----:B------:R-:W-:Y:S01]  /*03f0*/  @P1 LEA R9, R8, UR7, 0x2 ;  /* 0x0000000708091c11 */ /* 0x000fe2000f8e10ff */
[----:B------:R-:W-:Y:S02]  /*0400*/  @P1 LDS R11, [R11] ;  /* 0x000000000b0b1984 */ /* 0x000fe40000000800 */
[----:B0-----:R-:W-:-:S02]  /*0410*/  @P1 VIADD R6, R10, 0x400 ;  /* 0x000004000a061836 */ /* 0x001fc40000000000 */
[----:B------:R-:W-:Y:S04]  /*0420*/  @P1 LDS R8, [R5] ;  /* 0x0000000005081984 */ /* 0x000fe80000000800 */
[----:B------:R-:W0:Y:S01]  /*0430*/  @P1 LDS R9, [R9] ;  /* 0x0000000009091984 */ /* 0x000e220000000800 */
[----:B-1----:R-:W-:Y:S02]  /*0440*/  @P1 LEA R13, R13, R6, 0x18 ;  /* 0x000000060d0d1211 */ /* 0x002fe400078ec0ff */
[----:B------:R-:W-:-:S03]  /*0450*/  PRMT R6, RZ, 0x7610, R6 ;  /* 0x00007610ff067816 */ /* 0x000fc60000000006 */
[----:B------:R-:W-:Y:S01]  /*0460*/  @P1 IMAD R10, R2, 0x4, R13 ;  /* 0x00000004020a1824 */ /* 0x000fe200078e020d */
[----:B0-----:R-:W-:-:S05]  /*0470*/  @P1 VIMNMX3 R8, R11, R8, R9, PT ;  /* 0x000000080b08120f */ /* 0x001fca0003800109 */
[----:B--2---:R-:W-:Y:S02]  /*0480*/  @P1 IMAD.IADD R7, R8, 0x1, R7 ;  /* 0x0000000108071824 */ /* 0x004fe400078e0207 */
[----:B------:R-:W-:-:S03]  /*0490*/  IMAD.MOV.U32 R8, RZ, RZ, 0x1 ;  /* 0x00000001ff087424 */ /* 0x000fc600078e00ff */
[----:B------:R1:W-:Y:S02]  /*04a0*/  @P1 STS [R10], R7 ;  /* 0x000000070a001388 */ /* 0x0003e40000000800 */
[----:B------:R-:W-:Y:S01]  /*04b0*/  @P1 PRMT R6, R8, 0x7610, R6 ;  /* 0x0000761008061816 */ /* 0x000fe20000000006 */
[----:B------:R-:W-:Y:S06]  /*04c0*/  BAR.SYNC.DEFER_BLOCKING 0x0 ;  /* 0x0000000000007b1d */ /* 0x000fec0000010000 */
[----:B------:R-:W-:Y:S05]  /*04d0*/  BRA.U !UP0, `(.L_x_0) ;  /* 0x0000000108407547 */ /* 0x000fea000b800000 */
[----:B-1----:R-:W-:Y:S01]  /*04e0*/  PRMT R7, R6, 0x9910, RZ ;  /* 0x0000991006077816 */ /* 0x002fe200000000ff */
[----:B------:R-:W-:Y:S01]  /*04f0*/  UMOV UR4, UR6 ;  /* 0x0000000600047c82 */ /* 0x000fe20008000000 */
[----:B------:R-:W-:Y:S01]  /*0500*/  VIADD R4, R4, UR10 ;  /* 0x0000000a04047c36 */ /* 0x000fe20008000000 */
[----:B------:R-:W-:Y:S01]  /*0510*/  UISETP.GE.AND UP0, UPT, UR4, UR11, UPT ;  /* 0x0000000b0400728c */ /* 0x000fe2000bf06270 */
[----:B------:R-:W-:Y:S01]  /*0520*/  ISETP.NE.AND P1, PT, R7, RZ, PT ;  /* 0x000000ff0700720c */ /* 0x000fe20003f25270 */
[----:B------:R-:W-:-:S12]  /*0530*/  UIADD3 UR5, UPT, UPT, UR5, 0x1, URZ ;  /* 0x0000000105057890 */ /* 0x000fd8000fffe0ff */
[----:B------:R-:W0:Y:S01]  /*0540*/  @P1 S2R R8, SR_CgaCtaId ;  /* 0x0000000000081919 */ /* 0x000e220000008800 */
[----:B------:R-:W-:-:S05]  /*0550*/  @P1 MOV R7, 0x400 ;  /* 0x0000040000071802 */ /* 0x000fca0000000f00 */
[----:B------:R-:W-:-:S05]  /*0560*/  @P1 VIADD R7, R7, 0x400 ;  /* 0x0000040007071836 */ /* 0x000fca0000000000 */
[----:B0-----:R-:W-:Y:S02]  /*0570*/  @P1 LEA R7, R8, R7, 0x18 ;  /* 0x0000000708071211 */ /* 0x001fe400078ec0ff */
[----:B------:R-:W-:-:S03]  /*0580*/  @P1 LEA R8, R2, UR7, 0x2 ;  /* 0x0000000702081c11 */ /* 0x000fc6000f8e10ff */
[----:B------:R-:W-:-:S06]  /*0590*/  @P1 IMAD R7, R2, 0x4, R7 ;  /* 0x0000000402071824 */ /* 0x000fcc00078e0207 */
[----:B------:R-:W0:Y:S04]  /*05a0*/  @P1 LDS R7, [R7] ;  /* 0x0000000007071984 */ /* 0x000e280000000800 */
[----:B0-----:R2:W-:Y:S01]  /*05b0*/  @P1 STS [R8], R7 ;  /* 0x0000000708001388 */ /* 0x0015e20000000800 */
[----:B------:R-:W-:Y:S06]  /*05c0*/  BAR.SYNC.DEFER_BLOCKING 0x0 ;  /* 0x0000000000007b1d */ /* 0x000fec0000010000 */
[----:B------:R-:W-:Y:S05]  /*05d0*/  BRA.U !UP0, `(.L_x_1) ;  /* 0xfffffffd08487547 */ /* 0x000fea000b83ffff */
.L_x_0:
[----:B------:R-:W-:-:S13]  /*05e0*/  LOP3.LUT P0, RZ, R6, 0xff, RZ, 0xc0, !PT ;  /* 0x000000ff06ff7812 */ /* 0x000fda000780c0ff */
[----:B------:R-:W-:Y:S05]  /*05f0*/  @!P0 EXIT ;  /* 0x000000000000894d */ /* 0x000fea0003800000 */
[----:B------:R-:W3:Y:S01]  /*0600*/  S2UR UR5, SR_CgaCtaId ;  /* 0x00000000000579c3 */ /* 0x000ee20000008800 */
[----:B------:R-:W-:Y:S02]  /*0610*/  UMOV UR4, 0x400 ;  /* 0x0000040000047882 */ /* 0x000fe40000000000 */
[----:B------:R-:W-:-:S04]  /*0620*/  UIADD3 UR4, UPT, UPT, UR4, 0x400, URZ ;  /* 0x0000040004047890 */ /* 0x000fc8000fffe0ff */
[----:B---3--:R-:W-:-:S06]  /*0630*/  ULEA UR4, UR5, UR4, 0x18 ;  /* 0x0000000405047291 */ /* 0x008fcc000f8ec0ff */
[----:B------:R-:W-:Y:S02]  /*0640*/  LEA R5, R2, UR4, 0x2 ;  /* 0x0000000402057c11 */ /* 0x000fe4000f8e10ff */
[----:B------:R-:W3:Y:S04]  /*0650*/  LDC.64 R2, c[0x0][0x398] ;  /* 0x0000e600ff027b82 */ /* 0x000ee80000000a00 */
[----:B------:R-:W4:Y:S01]  /*0660*/  LDS R5, [R5] ;  /* 0x0000000005057984 */ /* 0x000f220000000800 */
[----:B---3--:R-:W-:-:S05]  /*0670*/  IMAD.WIDE R2, R0, 0x4, R2 ;  /* 0x0000000400027825 */ /* 0x008fca00078e0202 */
[----:B----4-:R-:W-:Y:S01]  /*0680*/  STG.E desc[UR8][R2.64], R5 ;  /* 0x0000000502007986 */ /* 0x010fe2000c101908 */
[----:B------:R-:W-:Y:S05]  /*0690*/  EXIT ;  /* 0x000000000000794d */ /* 0x000fea0003800000 */
.L_x_2:
[----:B------:R-:W-:-:S00]  /*06a0*/  BRA `(.L_x_2) ;  /* 0xfffffffc00fc7947 */ /* 0x000fc0000383ffff */
[----:B------:R-:W-:-:S00]  /*06b0*/  NOP ;  /* 0x0000000000007918 */ /* 0x000fc00000000000 */
        /* <DEDUP_REMOVED lines=12> */
.L_x_3:


//--------------------- .nv.shared._Z14dynproc_kerneliPiS_S_iiii --------------------------
	.section	.nv.shared._Z14dynproc_kerneliPiS_S_iiii,"aw",@nobits
	.sectionflags	@""
	.align	4
.nv.shared._Z14dynproc_kerneliPiS_S_iiii:
	.zero		3072


//--------------------- .nv.shared.reserved.0     --------------------------
	.section	.nv.shared.reserved.0,"aw",@nobits
	.weak		__nv_reservedSMEM_offset_0_alias
	.size		__nv_reservedSMEM_offset_0_alias, 0, 64
	.other		__nv_reservedSMEM_offset_0_alias,@"STO_CUDA_RESERVED_SHARED STV_DEFAULT"
__nv_reservedSMEM_offset_0_alias:
	.zero		0
	.zero		64


//--------------------- .nv.constant0._Z14dynproc_kerneliPiS_S_iiii --------------------------
	.section	.nv.constant0._Z14dynproc_kerneliPiS_S_iiii,"a",@progbits
	.sectionflags	@""
	.align	4
.nv.constant0._Z14dynproc_kerneliPiS_S_iiii:
	.zero		944


//--------------------- SYMBOLS --------------------------

	.type		.nv.reservedSmem.offset0,@object
	.size		.nv.reservedSmem.offset0,0x4
	.type		.nv.reservedSmem.cap,@object
	.size		.nv.reservedSmem.cap,0x4
